//
// Generated by NVIDIA NVVM Compiler
//
// Compiler Build ID: CL-36424714
// Cuda compilation tools, release 13.0, V13.0.88
// Based on NVVM 20.0.0
//

.version 9.0
.target sm_100
.address_size 64

	// .globl	_Z23elementwiseSquareKernelPKfPfi

.visible .entry _Z23elementwiseSquareKernelPKfPfi(
	.param .u64 .ptr .align 1 _Z23elementwiseSquareKernelPKfPfi_param_0,
	.param .u64 .ptr .align 1 _Z23elementwiseSquareKernelPKfPfi_param_1,
	.param .u32 _Z23elementwiseSquareKernelPKfPfi_param_2
)
{
	.reg .pred 	%p<2>;
	.reg .b32 	%r<6>;
	.reg .b32 	%f<3>;
	.reg .b64 	%rd<8>;

	ld.param.u64 	%rd1, [_Z23elementwiseSquareKernelPKfPfi_param_0];
	ld.param.u64 	%rd2, [_Z23elementwiseSquareKernelPKfPfi_param_1];
	ld.param.u32 	%r2, [_Z23elementwiseSquareKernelPKfPfi_param_2];
	mov.u32 	%r3, %ctaid.x;
	mov.u32 	%r4, %ntid.x;
	mov.u32 	%r5, %tid.x;
	mad.lo.s32 	%r1, %r3, %r4, %r5;
	setp.ge.s32 	%p1, %r1, %r2;
	@%p1 bra 	$L__BB0_2;
	cvta.to.global.u64 	%rd3, %rd1;
	cvta.to.global.u64 	%rd4, %rd2;
	mul.wide.s32 	%rd5, %r1, 4;
	add.s64 	%rd6, %rd3, %rd5;
	ld.global.f32 	%f1, [%rd6];
	mul.f32 	%f2, %f1, %f1;
	add.s64 	%rd7, %rd4, %rd5;
	st.global.f32 	[%rd7], %f2;
$L__BB0_2:
	ret;

}


// ===== COMPILED SASS (sm_100) =====

	.target	sm_100

	.elftype	@"ET_EXEC"


//--------------------- .note.nv.tkinfo           --------------------------
	.section	.note.nv.tkinfo,"",@"SHT_NOTE"
	.sectionflags	@"SHF_NOTE_NV_TKINFO"
	.tkinfo
        /*0018*/ 	.word	0x00000002
        /*0030*/ 	.string	""
        /*0030*/ 	.string	"ptxas"
        /*0030*/ 	.string	"Cuda compilation tools, release 13.0, V13.0.88"
        /*0030*/ 	.string	"Build cuda_13.0.r13.0/compiler.36424714_0"
        /*0030*/ 	.string	"-arch sm_100 -m 64 "



//--------------------- .note.nv.cuinfo           --------------------------
	.section	.note.nv.cuinfo,"",@"SHT_NOTE"
	.sectionflags	@"SHF_NOTE_NV_CUINFO"
        /*0018*/ 	.short	0x0002
        /*001a*/ 	.short	0x0064
        /*001c*/ 	.short	0x0082
	.zero		2


//--------------------- .nv.info                  --------------------------
	.section	.nv.info,"",@"SHT_CUDA_INFO"
	.align	4


	//----- nvinfo : EIATTR_REGCOUNT
	.align		4
        /*0000*/ 	.byte	0x04, 0x2f
        /*0002*/ 	.short	(.L_1 - .L_0)
	.align		4
.L_0:
        /*0004*/ 	.word	index@(_Z23elementwiseSquareKernelPKfPfi)
        /*0008*/ 	.word	0x0000000a


	//----- nvinfo : EIATTR_FRAME_SIZE
	.align		4
.L_1:
        /*000c*/ 	.byte	0x04, 0x11
        /*000e*/ 	.short	(.L_3 - .L_2)
	.align		4
.L_2:
        /*0010*/ 	.word	index@(_Z23elementwiseSquareKernelPKfPfi)
        /*0014*/ 	.word	0x00000000


	//----- nvinfo : EIATTR_MIN_STACK_SIZE
	.align		4
.L_3:
        /*0018*/ 	.byte	0x04, 0x12
        /*001a*/ 	.short	(.L_5 - .L_4)
	.align		4
.L_4:
        /*001c*/ 	.word	index@(_Z23elementwiseSquareKernelPKfPfi)
        /*0020*/ 	.word	0x00000000
.L_5:


//--------------------- .nv.compat                --------------------------
	.section	.nv.compat,"",@"SHT_CUDA_COMPAT_INFO"
	.align	4
        /*0000*/ 	.byte	0x02, 0x09, 0x00, 0x00, 0x02, 0x02, 0x01, 0x00, 0x02, 0x05, 0x05, 0x00, 0x03, 0x07, 0x01, 0x01
        /*0010*/ 	.byte	0x02, 0x03, 0x00, 0x00, 0x02, 0x06, 0x01, 0x00, 0x04, 0x0b, 0x08, 0x00, 0x09, 0x00, 0x00, 0x00
        /*0020*/ 	.byte	0x00, 0x00, 0x00, 0x00


//--------------------- .nv.info._Z23elementwiseSquareKernelPKfPfi --------------------------
	.section	.nv.info._Z23elementwiseSquareKernelPKfPfi,"",@"SHT_CUDA_INFO"
	.sectionflags	@""
	.align	4


	//----- nvinfo : EIATTR_CUDA_API_VERSION
	.align		4
        /*0000*/ 	.byte	0x04, 0x37
        /*0002*/ 	.short	(.L_7 - .L_6)
.L_6:
        /*0004*/ 	.word	0x00000082


	//----- nvinfo : EIATTR_KPARAM_INFO
	.align		4
.L_7:
        /*0008*/ 	.byte	0x04, 0x17
        /*000a*/ 	.short	(.L_9 - .L_8)
.L_8:
        /*000c*/ 	.word	0x00000000
        /*0010*/ 	.short	0x0002
        /*0012*/ 	.short	0x0010
        /*0014*/ 	.byte	0x00, 0xf0, 0x11, 0x00


	//----- nvinfo : EIATTR_KPARAM_INFO
	.align		4
.L_9:
        /*0018*/ 	.byte	0x04, 0x17
        /*001a*/ 	.short	(.L_11 - .L_10)
.L_10:
        /*001c*/ 	.word	0x00000000
        /*0020*/ 	.short	0x0001
        /*0022*/ 	.short	0x0008
        /*0024*/ 	.byte	0x00, 0xf5, 0x21, 0x00


	//----- nvinfo : EIATTR_KPARAM_INFO
	.align		4
.L_11:
        /*0028*/ 	.byte	0x04, 0x17
        /*002a*/ 	.short	(.L_13 - .L_12)
.L_12:
        /*002c*/ 	.word	0x00000000
        /*0030*/ 	.short	0x0000
        /*0032*/ 	.short	0x0000
        /*0034*/ 	.byte	0x00, 0xf5, 0x21, 0x00


	//----- nvinfo : EIATTR_SPARSE_MMA_MASK
	.align		4
.L_13:
        /*0038*/ 	.byte	0x03, 0x50
        /*003a*/ 	.short	0x0000


	//----- nvinfo : EIATTR_MAXREG_COUNT
	.align		4
        /*003c*/ 	.byte	0x03, 0x1b
        /*003e*/ 	.short	0x00ff


	//----- nvinfo : EIATTR_MERCURY_ISA_VERSION
	.align		4
        /*0040*/ 	.byte	0x03, 0x5f
        /*0042*/ 	.short	0x0101


	//----- nvinfo : EIATTR_VRC_CTA_INIT_COUNT
	.align		4
        /*0044*/ 	.byte	0x02, 0x4a
	.zero		1
	.zero		1


	//----- nvinfo : EIATTR_EXIT_INSTR_OFFSETS
	.align		4
        /*0048*/ 	.byte	0x04, 0x1c
        /*004a*/ 	.short	(.L_15 - .L_14)


	//   ....[0]....
.L_14:
        /*004c*/ 	.word	0x00000070


	//   ....[1]....
        /*0050*/ 	.word	0x00000100


	//----- nvinfo : EIATTR_CBANK_PARAM_SIZE
	.align		4
.L_15:
        /*0054*/ 	.byte	0x03, 0x19
        /*0056*/ 	.short	0x0014


	//----- nvinfo : EIATTR_PARAM_CBANK
	.align		4
        /*0058*/ 	.byte	0x04, 0x0a
        /*005a*/ 	.short	(.L_17 - .L_16)
	.align		4
.L_16:
        /*005c*/ 	.word	index@(.nv.constant0._Z23elementwiseSquareKernelPKfPfi)
        /*0060*/ 	.short	0x0380
        /*0062*/ 	.short	0x0014


	//----- nvinfo : EIATTR_SW_WAR
	.align		4
.L_17:
        /*0064*/ 	.byte	0x04, 0x36
        /*0066*/ 	.short	(.L_19 - .L_18)
.L_18:
        /*0068*/ 	.word	0x00000008
.L_19:


//--------------------- .nv.callgraph             --------------------------
	.section	.nv.callgraph,"",@"SHT_CUDA_CALLGRAPH"
	.align	4
	.sectionentsize	8
	.align		4
        /*0000*/ 	.word	0x00000000
	.align		4
        /*0004*/ 	.word	0xffffffff
	.align		4
        /*0008*/ 	.word	0x00000000
	.align		4
        /*000c*/ 	.word	0xfffffffe
	.align		4
        /*0010*/ 	.word	0x00000000
	.align		4
        /*0014*/ 	.word	0xfffffffd
	.align		4
        /*0018*/ 	.word	0x00000000
	.align		4
        /*001c*/ 	.word	0xfffffffc


//--------------------- .text._Z23elementwiseSquareKernelPKfPfi --------------------------
	.section	.text._Z23elementwiseSquareKernelPKfPfi,"ax",@progbits
	.align	128
        .global         _Z23elementwiseSquareKernelPKfPfi
        .type           _Z23elementwiseSquareKernelPKfPfi,@function
        .size           _Z23elementwiseSquareKernelPKfPfi,(.L_x_1 - _Z23elementwiseSquareKernelPKfPfi)
        .other          _Z23elementwiseSquareKernelPKfPfi,@"STO_CUDA_ENTRY STV_DEFAULT"
_Z23elementwiseSquareKernelPKfPfi:
.text._Z23elementwiseSquareKernelPKfPfi:
[----:B------:R-:W-:Y:S01]  /*0000*/  LDC R1, c[0x0][0x37c] ;  /* 0x0000df00ff017b82 */ /* 0x000fe20000000800 */
[----:B------:R-:W0:Y:S07]  /*0010*/  S2R R0, SR_TID.X ;  /* 0x0000000000007919 */ /* 0x000e2e0000002100 */
[----:B------:R-:W0:Y:S01]  /*0020*/  S2UR UR4, SR_CTAID.X ;  /* 0x00000000000479c3 */ /* 0x000e220000002500 */
[----:B------:R-:W1:Y:S07]  /*0030*/  LDCU UR5, c[0x0][0x390] ;  /* 0x00007200ff0577ac */ /* 0x000e6e0008000800 */
[----:B------:R-:W0:Y:S02]  /*0040*/  LDC R7, c[0x0][0x360] ;  /* 0x0000d800ff077b82 */ /* 0x000e240000000800 */
[----:B0-----:R-:W-:-:S05]  /*0050*/  IMAD R7, R7, UR4, R0 ;  /* 0x0000000407077c24 */ /* 0x001fca000f8e0200 */
[----:B-1----:R-:W-:-:S13]  /*0060*/  ISETP.GE.AND P0, PT, R7, UR5, PT ;  /* 0x0000000507007c0c */ /* 0x002fda000bf06270 */
[----:B------:R-:W-:Y:S05]  /*0070*/  @P0 EXIT ;  /* 0x000000000000094d */ /* 0x000fea0003800000 */
[----:B------:R-:W0:Y:S01]  /*0080*/  LDC.64 R2, c[0x0][0x380] ;  /* 0x0000e000ff027b82 */ /* 0x000e220000000a00 */
[----:B------:R-:W1:Y:S07]  /*0090*/  LDCU.64 UR4, c[0x0][0x358] ;  /* 0x00006b00ff0477ac */ /* 0x000e6e0008000a00 */
[----:B------:R-:W2:Y:S01]  /*00a0*/  LDC.64 R4, c[0x0][0x388] ;  /* 0x0000e200ff047b82 */ /* 0x000ea20000000a00 */
[----:B0-----:R-:W-:-:S06]  /*00b0*/  IMAD.WIDE R2, R7, 0x4, R2 ;  /* 0x0000000407027825 */ /* 0x001fcc00078e0202 */
[----:B-1----:R-:W3:Y:S01]  /*00c0*/  LDG.E R2, desc[UR4][R2.64] ;  /* 0x0000000402027981 */ /* 0x002ee2000c1e1900 */
[----:B--2---:R-:W-:-:S04]  /*00d0*/  IMAD.WIDE R4, R7, 0x4, R4 ;  /* 0x0000000407047825 */ /* 0x004fc800078e0204 */
[----:B---3--:R-:W-:-:S05]  /*00e0*/  FMUL R7, R2, R2 ;  /* 0x0000000202077220 */ /* 0x008fca0000400000 */
[----:B------:R-:W-:Y:S01]  /*00f0*/  STG.E desc[UR4][R4.64], R7 ;  /* 0x0000000704007986 */ /* 0x000fe2000c101904 */
[----:B------:R-:W-:Y:S05]  /*0100*/  EXIT ;  /* 0x000000000000794d */ /* 0x000fea0003800000 */
.L_x_0:
[----:B------:R-:W-:-:S00]  /*0110*/  BRA `(.L_x_0) ;  /* 0xfffffffc00fc7947 */ /* 0x000fc0000383ffff */
[----:B------:R-:W-:-:S00]  /*0120*/  NOP ;  /* 0x0000000000007918 */ /* 0x000fc00000000000 */
        /* <DEDUP_REMOVED lines=13> */
.L_x_1:


//--------------------- .nv.shared.reserved.0     --------------------------
	.section	.nv.shared.reserved.0,"aw",@nobits
	.weak		__nv_reservedSMEM_offset_0_alias
	.size		__nv_reservedSMEM_offset_0_alias, 0, 64
	.other		__nv_reservedSMEM_offset_0_alias,@"STO_CUDA_RESERVED_SHARED STV_DEFAULT"
__nv_reservedSMEM_offset_0_alias:
	.zero		0
	.zero		64


//--------------------- .nv.constant0._Z23elementwiseSquareKernelPKfPfi --------------------------
	.section	.nv.constant0._Z23elementwiseSquareKernelPKfPfi,"a",@progbits
	.sectionflags	@""
	.align	4
.nv.constant0._Z23elementwiseSquareKernelPKfPfi:
	.zero		916


//--------------------- SYMBOLS --------------------------

	.type		.nv.reservedSmem.offset0,@object
	.size		.nv.reservedSmem.offset0,0x4
